	.headerflags	@"EF_CUDA_TEXMODE_UNIFIED EF_CUDA_64BIT_ADDRESS EF_CUDA_ACCELERATORS EF_CUDA_SM90 EF_CUDA_VIRTUAL_SM(EF_CUDA_SM90)"
	.elftype	@"ET_EXEC"


//--------------------- .nv.info                  --------------------------
	.section	.nv.info,"",@"SHT_CUDA_INFO"
	.align	4


	//----- nvinfo : EIATTR_REGCOUNT
	.align		4
        /*0000*/ 	.byte	0x04, 0x2f
        /*0002*/ 	.short	(.L_1 - .L_0)
	.align		4
.L_0:
        /*0004*/ 	.word	index@(triton_poi_fused_clone_2)
        /*0008*/ 	.word	0x00000017


	//----- nvinfo : EIATTR_MIN_STACK_SIZE
	.align		4
.L_1:
        /*000c*/ 	.byte	0x04, 0x12
        /*000e*/ 	.short	(.L_3 - .L_2)
	.align		4
.L_2:
        /*0010*/ 	.word	index@(triton_poi_fused_clone_2)
        /*0014*/ 	.word	0x00000000


	//----- nvinfo : EIATTR_FRAME_SIZE
	.align		4
.L_3:
        /*0018*/ 	.byte	0x04, 0x11
        /*001a*/ 	.short	(.L_5 - .L_4)
	.align		4
.L_4:
        /*001c*/ 	.word	index@(triton_poi_fused_clone_2)
        /*0020*/ 	.word	0x00000000


	//----- nvinfo : EIATTR_MIN_STACK_SIZE
	.align		4
.L_5:
        /*0024*/ 	.byte	0x04, 0x12
        /*0026*/ 	.short	(.L_7 - .L_6)
	.align		4
.L_6:
        /*0028*/ 	.word	index@(triton_poi_fused_clone_2)
        /*002c*/ 	.word	0x00000000
.L_7:


//--------------------- .nv.info.triton_poi_fused_clone_2 --------------------------
	.section	.nv.info.triton_poi_fused_clone_2,"",@"SHT_CUDA_INFO"
	.sectionflags	@""
	.align	4


	//----- nvinfo : EIATTR_CUDA_API_VERSION
	.align		4
        /*0000*/ 	.byte	0x04, 0x37
        /*0002*/ 	.short	(.L_9 - .L_8)
.L_8:
        /*0004*/ 	.word	0x0000007c


	//----- nvinfo : EIATTR_KPARAM_INFO
	.align		4
.L_9:
        /*0008*/ 	.byte	0x04, 0x17
        /*000a*/ 	.short	(.L_11 - .L_10)
.L_10:
        /*000c*/ 	.word	0x00000000
        /*0010*/ 	.short	0x0003
        /*0012*/ 	.short	0x0018
        /*0014*/ 	.byte	0x00, 0xf0, 0x11, 0x00


	//----- nvinfo : EIATTR_KPARAM_INFO
	.align		4
.L_11:
        /*0018*/ 	.byte	0x04, 0x17
        /*001a*/ 	.short	(.L_13 - .L_12)
.L_12:
        /*001c*/ 	.word	0x00000000
        /*0020*/ 	.short	0x0002
        /*0022*/ 	.short	0x0010
        /*0024*/ 	.byte	0x00, 0xf4, 0x21, 0x00


	//----- nvinfo : EIATTR_KPARAM_INFO
	.align		4
.L_13:
        /*0028*/ 	.byte	0x04, 0x17
        /*002a*/ 	.short	(.L_15 - .L_14)
.L_14:
        /*002c*/ 	.word	0x00000000
        /*0030*/ 	.short	0x0001
        /*0032*/ 	.short	0x0008
        /*0034*/ 	.byte	0x00, 0xf4, 0x21, 0x00


	//----- nvinfo : EIATTR_KPARAM_INFO
	.align		4
.L_15:
        /*0038*/ 	.byte	0x04, 0x17
        /*003a*/ 	.short	(.L_17 - .L_16)
.L_16:
        /*003c*/ 	.word	0x00000000
        /*0040*/ 	.short	0x0000
        /*0042*/ 	.short	0x0000
        /*0044*/ 	.byte	0x00, 0xf4, 0x21, 0x00


	//----- nvinfo : EIATTR_SPARSE_MMA_MASK
	.align		4
.L_17:
        /*0048*/ 	.byte	0x03, 0x50
        /*004a*/ 	.short	0x0000


	//----- nvinfo : EIATTR_MAXREG_COUNT
	.align		4
        /*004c*/ 	.byte	0x03, 0x1b
        /*004e*/ 	.short	0x00ff


	//----- nvinfo : EIATTR_EXIT_INSTR_OFFSETS
	.align		4
        /*0050*/ 	.byte	0x04, 0x1c
        /*0052*/ 	.short	(.L_19 - .L_18)


	//   ....[0]....
.L_18:
        /*0054*/ 	.word	0x00000430


	//   ....[1]....
        /*0058*/ 	.word	0x00000450


	//----- nvinfo : EIATTR_REQNTID
	.align		4
.L_19:
        /*005c*/ 	.byte	0x04, 0x10
        /*005e*/ 	.short	(.L_21 - .L_20)
.L_20:
        /*0060*/ 	.word	0x00000020
        /*0064*/ 	.word	0x00000001
        /*0068*/ 	.word	0x00000001


	//----- nvinfo : EIATTR_CBANK_PARAM_SIZE
	.align		4
.L_21:
        /*006c*/ 	.byte	0x03, 0x19
        /*006e*/ 	.short	0x001c


	//----- nvinfo : EIATTR_PARAM_CBANK
	.align		4
        /*0070*/ 	.byte	0x04, 0x0a
        /*0072*/ 	.short	(.L_23 - .L_22)
	.align		4
.L_22:
        /*0074*/ 	.word	index@(.nv.constant0.triton_poi_fused_clone_2)
        /*0078*/ 	.short	0x0210
        /*007a*/ 	.short	0x001c


	//----- nvinfo : EIATTR_SW_WAR
	.align		4
.L_23:
        /*007c*/ 	.byte	0x04, 0x36
        /*007e*/ 	.short	(.L_25 - .L_24)
.L_24:
        /*0080*/ 	.word	0x00000008
.L_25:


//--------------------- .nv.callgraph             --------------------------
	.section	.nv.callgraph,"",@"SHT_CUDA_CALLGRAPH"
	.align	4
	.sectionentsize	8
	.align		4
        /*0000*/ 	.word	0x00000000
	.align		4
        /*0004*/ 	.word	0xffffffff
	.align		4
        /*0008*/ 	.word	0x00000000
	.align		4
        /*000c*/ 	.word	0xfffffffe
	.align		4
        /*0010*/ 	.word	0x00000000
	.align		4
        /*0014*/ 	.word	0xfffffffd
	.align		4
        /*0018*/ 	.word	0x00000000
	.align		4
        /*001c*/ 	.word	0xfffffffc


//--------------------- .text.triton_poi_fused_clone_2 --------------------------
	.section	.text.triton_poi_fused_clone_2,"ax",@progbits
	.align	128
        .global         triton_poi_fused_clone_2
        .type           triton_poi_fused_clone_2,@function
        .size           triton_poi_fused_clone_2,(.L_x_1 - triton_poi_fused_clone_2)
        .other          triton_poi_fused_clone_2,@"STO_CUDA_ENTRY STV_DEFAULT"
triton_poi_fused_clone_2:
.text.triton_poi_fused_clone_2:
[----:B------:R-:W0:Y:S02]  /*0000*/  LDC R1, c[0x0][0x28] ;  /* 0x00000a00ff017b82 */ /* 0x000e240000000800 */
[----:B------:R-:W1:Y:S01]  /*0010*/  S2R R0, SR_TID.X ;  /* 0x0000000000007919 */ /* 0x000e620000002100 */
[----:B------:R-:W-:Y:S01]  /*0020*/  ULDC.64 UR4, c[0x0][0x210] ;  /* 0x0000840000047ab9 */ /* 0x000fe20000000a00 */
[----:B------:R-:W-:Y:S01]  /*0030*/  IMAD.MOV.U32 R16, RZ, RZ, RZ ;  /* 0x000000ffff107224 */ /* 0x000fe200078e00ff */
[----:B------:R-:W-:Y:S01]  /*0040*/  CS2R R18, SRZ ;  /* 0x0000000000127805 */ /* 0x000fe2000001ff00 */
[----:B------:R-:W2:Y:S01]  /*0050*/  S2R R13, SR_CTAID.X ;  /* 0x00000000000d7919 */ /* 0x000ea20000002500 */
[----:B------:R-:W-:Y:S01]  /*0060*/  ULDC.64 UR6, c[0x0][0x218] ;  /* 0x0000860000067ab9 */ /* 0x000fe20000000a00 */
[----:B-1----:R-:W-:-:S05]  /*0070*/  IMAD.SHL.U32 R0, R0, 0x2, RZ ;  /* 0x0000000200007824 */ /* 0x002fca00078e00ff */
[----:B------:R-:W-:-:S05]  /*0080*/  LOP3.LUT R0, R0, 0x3e, RZ, 0xc0, !PT ;  /* 0x0000003e00007812 */ /* 0x000fca00078ec0ff */
[----:B--2---:R-:W-:-:S04]  /*0090*/  IMAD R13, R13, 0x40, R0 ;  /* 0x000000400d0d7824 */ /* 0x004fc800078e0200 */
[C---:B------:R-:W-:Y:S01]  /*00a0*/  IMAD.HI R4, R13.reuse, 0x2aaaaaab, RZ ;  /* 0x2aaaaaab0d047827 */ /* 0x040fe200078e02ff */
[----:B------:R-:W-:-:S03]  /*00b0*/  ISETP.GE.AND P2, PT, R13, 0x30, PT ;  /* 0x000000300d00780c */ /* 0x000fc60003f46270 */
[C---:B------:R-:W-:Y:S01]  /*00c0*/  VIADD R0, R13.reuse, 0x1 ;  /* 0x000000010d007836 */ /* 0x040fe20000000000 */
[----:B------:R-:W-:Y:S01]  /*00d0*/  SHF.R.U32.HI R5, RZ, 0x1, R4 ;  /* 0x00000001ff057819 */ /* 0x000fe20000011604 */
[----:B------:R-:W-:-:S03]  /*00e0*/  IMAD.HI R2, R13, 0x55555556, RZ ;  /* 0x555555560d027827 */ /* 0x000fc600078e02ff */
[----:B------:R-:W-:Y:S01]  /*00f0*/  LEA.HI R5, R4, R5, RZ, 0x1 ;  /* 0x0000000504057211 */ /* 0x000fe200078f08ff */
[----:B------:R-:W-:Y:S01]  /*0100*/  IMAD.HI R3, R0, 0x55555556, RZ ;  /* 0x5555555600037827 */ /* 0x000fe200078e02ff */
[----:B------:R-:W-:-:S03]  /*0110*/  LEA.HI R12, R2, R2, RZ, 0x1 ;  /* 0x00000002020c7211 */ /* 0x000fc600078f08ff */
[----:B------:R-:W-:Y:S01]  /*0120*/  IMAD.SHL.U32 R5, R5, 0x4, RZ ;  /* 0x0000000405057824 */ /* 0x000fe200078e00ff */
[----:B------:R-:W-:Y:S01]  /*0130*/  LEA.HI R15, R3, R3, RZ, 0x1 ;  /* 0x00000003030f7211 */ /* 0x000fe200078f08ff */
[----:B------:R-:W-:-:S03]  /*0140*/  IMAD R2, R12, -0x3, R13 ;  /* 0xfffffffd0c027824 */ /* 0x000fc600078e020d */
[----:B------:R-:W-:Y:S01]  /*0150*/  SHF.R.S32.HI R3, RZ, 0x1f, R5 ;  /* 0x0000001fff037819 */ /* 0x000fe20000011405 */
[----:B------:R-:W-:Y:S01]  /*0160*/  IMAD R0, R15, -0x3, R0 ;  /* 0xfffffffd0f007824 */ /* 0x000fe200078e0200 */
[----:B------:R-:W-:-:S04]  /*0170*/  IADD3 R7, P0, R2, R5, RZ ;  /* 0x0000000502077210 */ /* 0x000fc80007f1e0ff */
[----:B------:R-:W-:Y:S01]  /*0180*/  IADD3 R5, P1, R0, R5, RZ ;  /* 0x0000000500057210 */ /* 0x000fe20007f3e0ff */
[----:B------:R-:W-:Y:S01]  /*0190*/  IMAD.SHL.U32 R6, R7, 0x4, RZ ;  /* 0x0000000407067824 */ /* 0x000fe200078e00ff */
[-C--:B------:R-:W-:Y:S02]  /*01a0*/  LEA.HI.X.SX32 R2, R2, R3.reuse, 0x1, P0 ;  /* 0x0000000302027211 */ /* 0x080fe400000f0eff */
[----:B------:R-:W-:Y:S01]  /*01b0*/  LEA.HI.X.SX32 R0, R0, R3, 0x1, P1 ;  /* 0x0000000300007211 */ /* 0x000fe200008f0eff */
[----:B------:R-:W-:Y:S01]  /*01c0*/  IMAD.SHL.U32 R8, R5, 0x4, RZ ;  /* 0x0000000405087824 */ /* 0x000fe200078e00ff */
[----:B------:R-:W-:Y:S02]  /*01d0*/  SHF.L.U64.HI R7, R7, 0x2, R2 ;  /* 0x0000000207077819 */ /* 0x000fe40000010202 */
[----:B------:R-:W-:Y:S02]  /*01e0*/  IADD3 R2, P0, R6, UR4, RZ ;  /* 0x0000000406027c10 */ /* 0x000fe4000ff1e0ff */
[----:B------:R-:W-:-:S02]  /*01f0*/  SHF.L.U64.HI R0, R5, 0x2, R0 ;  /* 0x0000000205007819 */ /* 0x000fc40000010200 */
[----:B------:R-:W-:Y:S02]  /*0200*/  IADD3 R4, P1, R8, UR4, RZ ;  /* 0x0000000408047c10 */ /* 0x000fe4000ff3e0ff */
[----:B------:R-:W-:Y:S02]  /*0210*/  IADD3.X R3, R7, UR5, RZ, P0, !PT ;  /* 0x0000000507037c10 */ /* 0x000fe400087fe4ff */
[----:B------:R-:W-:Y:S01]  /*0220*/  IADD3.X R5, R0, UR5, RZ, P1, !PT ;  /* 0x0000000500057c10 */ /* 0x000fe20008ffe4ff */
[----:B------:R-:W-:Y:S02]  /*0230*/  ULDC.64 UR4, c[0x0][0x208] ;  /* 0x0000820000047ab9 */ /* 0x000fe40000000a00 */
[----:B------:R-:W2:Y:S04]  /*0240*/  @!P2 LDG.E.EL R16, desc[UR4][R2.64+0x4] ;  /* 0x000004040210a981 */ /* 0x000ea8000c2e1900 */
[----:B------:R-:W3:Y:S01]  /*0250*/  @!P2 LDG.E.EL R18, desc[UR4][R4.64+0x4] ;  /* 0x000004040412a981 */ /* 0x000ee2000c2e1900 */
[----:B------:R-:W-:Y:S01]  /*0260*/  IADD3 R6, P0, R6, UR6, RZ ;  /* 0x0000000606067c10 */ /* 0x000fe2000ff1e0ff */
[----:B------:R-:W-:Y:S01]  /*0270*/  IMAD.MOV.U32 R20, RZ, RZ, RZ ;  /* 0x000000ffff147224 */ /* 0x000fe200078e00ff */
[----:B------:R-:W-:-:S02]  /*0280*/  IADD3 R8, P1, R8, UR6, RZ ;  /* 0x0000000608087c10 */ /* 0x000fc4000ff3e0ff */
[----:B------:R-:W-:Y:S02]  /*0290*/  IADD3.X R7, R7, UR7, RZ, P0, !PT ;  /* 0x0000000707077c10 */ /* 0x000fe400087fe4ff */
[----:B------:R-:W-:-:S03]  /*02a0*/  IADD3.X R9, R0, UR7, RZ, P1, !PT ;  /* 0x0000000700097c10 */ /* 0x000fc60008ffe4ff */
[----:B------:R-:W4:Y:S04]  /*02b0*/  @!P2 LDG.E.EL R19, desc[UR4][R6.64+0x4] ;  /* 0x000004040613a981 */ /* 0x000f28000c2e1900 */
[----:B------:R-:W5:Y:S01]  /*02c0*/  @!P2 LDG.E.EL R20, desc[UR4][R8.64+0x4] ;  /* 0x000004040814a981 */ /* 0x000f62000c2e1900 */
[----:B------:R-:W-:Y:S02]  /*02d0*/  SHF.R.S32.HI R11, RZ, 0x1f, R12 ;  /* 0x0000001fff0b7819 */ /* 0x000fe4000001140c */
[----:B------:R-:W-:Y:S02]  /*02e0*/  SHF.R.S32.HI R0, RZ, 0x1f, R15 ;  /* 0x0000001fff007819 */ /* 0x000fe4000001140f */
[----:B------:R-:W-:Y:S02]  /*02f0*/  LEA.HI R14, R11, R12, RZ, 0x2 ;  /* 0x0000000c0b0e7211 */ /* 0x000fe400078f10ff */
[----:B------:R-:W-:Y:S01]  /*0300*/  LEA.HI R0, R0, R15, RZ, 0x2 ;  /* 0x0000000f00007211 */ /* 0x000fe200078f10ff */
[----:B------:R-:W1:Y:S01]  /*0310*/  LDC.64 R10, c[0x0][0x220] ;  /* 0x00008800ff0a7b82 */ /* 0x000e620000000a00 */
[----:B------:R-:W-:-:S02]  /*0320*/  LOP3.LUT R17, R14, 0xfffffffc, RZ, 0xc0, !PT ;  /* 0xfffffffc0e117812 */ /* 0x000fc400078ec0ff */
[----:B------:R-:W-:-:S03]  /*0330*/  LOP3.LUT R0, R0, 0xfffffffc, RZ, 0xc0, !PT ;  /* 0xfffffffc00007812 */ /* 0x000fc600078ec0ff */
[----:B------:R-:W-:Y:S02]  /*0340*/  IMAD.IADD R17, R12, 0x1, -R17 ;  /* 0x000000010c117824 */ /* 0x000fe400078e0a11 */
[----:B------:R-:W-:Y:S01]  /*0350*/  IMAD.IADD R15, R15, 0x1, -R0 ;  /* 0x000000010f0f7824 */ /* 0x000fe200078e0a00 */
[----:B--2---:R-:W2:Y:S08]  /*0360*/  F2I.S64.TRUNC R2, R16 ;  /* 0x0000001000027311 */ /* 0x004eb0000020d900 */
[----:B---3--:R-:W3:Y:S01]  /*0370*/  F2I.S64.TRUNC R4, R18 ;  /* 0x0000001200047311 */ /* 0x008ee2000020d900 */
[----:B--2---:R-:W-:-:S02]  /*0380*/  ISETP.NE.U32.AND P0, PT, R2, R17, PT ;  /* 0x000000110200720c */ /* 0x004fc40003f05070 */
[----:B------:R-:W-:-:S04]  /*0390*/  SHF.R.S32.HI R17, RZ, 0x1f, R17 ;  /* 0x0000001fff117819 */ /* 0x000fc80000011411 */
[----:B------:R-:W-:Y:S01]  /*03a0*/  ISETP.NE.AND.EX P0, PT, R3, R17, PT, P0 ;  /* 0x000000110300720c */ /* 0x000fe20003f05300 */
[----:B-1----:R-:W-:Y:S01]  /*03b0*/  IMAD.WIDE R2, R13, 0x4, R10 ;  /* 0x000000040d027825 */ /* 0x002fe200078e020a */
[----:B---3--:R-:W-:Y:S02]  /*03c0*/  ISETP.NE.U32.AND P1, PT, R4, R15, PT ;  /* 0x0000000f0400720c */ /* 0x008fe40003f25070 */
[----:B------:R-:W-:Y:S02]  /*03d0*/  SHF.R.S32.HI R15, RZ, 0x1f, R15 ;  /* 0x0000001fff0f7819 */ /* 0x000fe4000001140f */
[----:B------:R-:W-:Y:S02]  /*03e0*/  FSEL R0, RZ, 1, P0 ;  /* 0x3f800000ff007808 */ /* 0x000fe40000000000 */
[----:B------:R-:W-:-:S03]  /*03f0*/  ISETP.NE.AND.EX P1, PT, R5, R15, PT, P1 ;  /* 0x0000000f0500720c */ /* 0x000fc60003f25310 */
[----:B----4-:R-:W-:Y:S01]  /*0400*/  FMUL R4, R0, R19 ;  /* 0x0000001300047220 */ /* 0x010fe20000400000 */
[----:B------:R-:W-:-:S05]  /*0410*/  FSEL R5, RZ, 1, P1 ;  /* 0x3f800000ff057808 */ /* 0x000fca0000800000 */
[----:B-----5:R-:W-:Y:S01]  /*0420*/  FMUL R5, R5, R20 ;  /* 0x0000001405057220 */ /* 0x020fe20000400000 */
[----:B------:R-:W-:Y:S06]  /*0430*/  @P2 EXIT ;  /* 0x000000000000294d */ /* 0x000fec0003800000 */
[----:B------:R-:W-:Y:S01]  /*0440*/  STG.E.64 desc[UR4][R2.64], R4 ;  /* 0x0000000402007986 */ /* 0x000fe2000c101b04 */
[----:B------:R-:W-:Y:S05]  /*0450*/  EXIT ;  /* 0x000000000000794d */ /* 0x000fea0003800000 */
.L_x_0:
[----:B------:R-:W-:-:S00]  /*0460*/  BRA `(.L_x_0) ;  /* 0xfffffffc00fc7947 */ /* 0x000fc0000383ffff */
[----:B------:R-:W-:-:S00]  /*0470*/  NOP ;  /* 0x0000000000007918 */ /* 0x000fc00000000000 */
        /* <DEDUP_REMOVED lines=8> */
.L_x_1:


//--------------------- .nv.constant0.triton_poi_fused_clone_2 --------------------------
	.section	.nv.constant0.triton_poi_fused_clone_2,"a",@progbits
	.sectionflags	@""
	.align	4
.nv.constant0.triton_poi_fused_clone_2:
	.zero		556
